//
// Generated by NVIDIA NVVM Compiler
//
// Compiler Build ID: CL-36424714
// Cuda compilation tools, release 13.0, V13.0.88
// Based on NVVM 20.0.0
//

.version 9.0
.target sm_100
.address_size 64

	// .globl	_Z5saxpyfPfS_i
// _ZZ5saxpyfPfS_iE2sx has been demoted

.visible .entry _Z5saxpyfPfS_i(
	.param .f32 _Z5saxpyfPfS_i_param_0,
	.param .u64 .ptr .align 1 _Z5saxpyfPfS_i_param_1,
	.param .u64 .ptr .align 1 _Z5saxpyfPfS_i_param_2,
	.param .u32 _Z5saxpyfPfS_i_param_3
)
{
	.reg .b32 	%r<5>;
	.reg .b32 	%f<9>;
	.reg .b64 	%rd<8>;
	// demoted variable
	.shared .align 4 .b8 _ZZ5saxpyfPfS_iE2sx[4096];
	ld.param.f32 	%f1, [_Z5saxpyfPfS_i_param_0];
	ld.param.u64 	%rd1, [_Z5saxpyfPfS_i_param_1];
	ld.param.u64 	%rd2, [_Z5saxpyfPfS_i_param_2];
	cvta.to.global.u64 	%rd3, %rd2;
	cvta.to.global.u64 	%rd4, %rd1;
	mov.u32 	%r1, %tid.x;
	mul.wide.u32 	%rd5, %r1, 4;
	add.s64 	%rd6, %rd4, %rd5;
	ld.global.f32 	%f2, [%rd6];
	add.s64 	%rd7, %rd3, %rd5;
	ld.global.f32 	%f3, [%rd7];
	add.f32 	%f4, %f2, %f3;
	shl.b32 	%r2, %r1, 2;
	mov.u32 	%r3, _ZZ5saxpyfPfS_iE2sx;
	add.s32 	%r4, %r3, %r2;
	st.shared.f32 	[%r4], %f4;
	add.f32 	%f5, %f4, %f4;
	st.global.f32 	[%rd6], %f5;
	ld.global.f32 	%f6, [%rd4];
	ld.shared.f32 	%f7, [_ZZ5saxpyfPfS_iE2sx+48];
	fma.rn.f32 	%f8, %f1, %f7, %f6;
	st.global.f32 	[%rd7], %f8;
	ret;

}


// ===== COMPILED SASS (sm_100) =====

	.target	sm_100

	.elftype	@"ET_EXEC"


//--------------------- .note.nv.tkinfo           --------------------------
	.section	.note.nv.tkinfo,"",@"SHT_NOTE"
	.sectionflags	@"SHF_NOTE_NV_TKINFO"
	.tkinfo
        /*0018*/ 	.word	0x00000002
        /*0030*/ 	.string	""
        /*0030*/ 	.string	"ptxas"
        /*0030*/ 	.string	"Cuda compilation tools, release 13.0, V13.0.88"
        /*0030*/ 	.string	"Build cuda_13.0.r13.0/compiler.36424714_0"
        /*0030*/ 	.string	"-arch sm_100 -m 64 "



//--------------------- .note.nv.cuinfo           --------------------------
	.section	.note.nv.cuinfo,"",@"SHT_NOTE"
	.sectionflags	@"SHF_NOTE_NV_CUINFO"
        /*0018*/ 	.short	0x0002
        /*001a*/ 	.short	0x0064
        /*001c*/ 	.short	0x0082
	.zero		2


//--------------------- .nv.info                  --------------------------
	.section	.nv.info,"",@"SHT_CUDA_INFO"
	.align	4


	//----- nvinfo : EIATTR_REGCOUNT
	.align		4
        /*0000*/ 	.byte	0x04, 0x2f
        /*0002*/ 	.short	(.L_1 - .L_0)
	.align		4
.L_0:
        /*0004*/ 	.word	index@(_Z5saxpyfPfS_i)
        /*0008*/ 	.word	0x00000010


	//----- nvinfo : EIATTR_FRAME_SIZE
	.align		4
.L_1:
        /*000c*/ 	.byte	0x04, 0x11
        /*000e*/ 	.short	(.L_3 - .L_2)
	.align		4
.L_2:
        /*0010*/ 	.word	index@(_Z5saxpyfPfS_i)
        /*0014*/ 	.word	0x00000000


	//----- nvinfo : EIATTR_MIN_STACK_SIZE
	.align		4
.L_3:
        /*0018*/ 	.byte	0x04, 0x12
        /*001a*/ 	.short	(.L_5 - .L_4)
	.align		4
.L_4:
        /*001c*/ 	.word	index@(_Z5saxpyfPfS_i)
        /*0020*/ 	.word	0x00000000
.L_5:


//--------------------- .nv.compat                --------------------------
	.section	.nv.compat,"",@"SHT_CUDA_COMPAT_INFO"
	.align	4
        /*0000*/ 	.byte	0x02, 0x09, 0x00, 0x00, 0x02, 0x02, 0x01, 0x00, 0x02, 0x05, 0x05, 0x00, 0x03, 0x07, 0x01, 0x01
        /*0010*/ 	.byte	0x02, 0x03, 0x00, 0x00, 0x02, 0x06, 0x01, 0x00, 0x04, 0x0b, 0x08, 0x00, 0x09, 0x00, 0x00, 0x00
        /*0020*/ 	.byte	0x00, 0x00, 0x00, 0x00


//--------------------- .nv.info._Z5saxpyfPfS_i   --------------------------
	.section	.nv.info._Z5saxpyfPfS_i,"",@"SHT_CUDA_INFO"
	.sectionflags	@""
	.align	4


	//----- nvinfo : EIATTR_CUDA_API_VERSION
	.align		4
        /*0000*/ 	.byte	0x04, 0x37
        /*0002*/ 	.short	(.L_7 - .L_6)
.L_6:
        /*0004*/ 	.word	0x00000082


	//----- nvinfo : EIATTR_KPARAM_INFO
	.align		4
.L_7:
        /*0008*/ 	.byte	0x04, 0x17
        /*000a*/ 	.short	(.L_9 - .L_8)
.L_8:
        /*000c*/ 	.word	0x00000000
        /*0010*/ 	.short	0x0003
        /*0012*/ 	.short	0x0018
        /*0014*/ 	.byte	0x00, 0xf0, 0x11, 0x00


	//----- nvinfo : EIATTR_KPARAM_INFO
	.align		4
.L_9:
        /*0018*/ 	.byte	0x04, 0x17
        /*001a*/ 	.short	(.L_11 - .L_10)
.L_10:
        /*001c*/ 	.word	0x00000000
        /*0020*/ 	.short	0x0002
        /*0022*/ 	.short	0x0010
        /*0024*/ 	.byte	0x00, 0xf5, 0x21, 0x00


	//----- nvinfo : EIATTR_KPARAM_INFO
	.align		4
.L_11:
        /*0028*/ 	.byte	0x04, 0x17
        /*002a*/ 	.short	(.L_13 - .L_12)
.L_12:
        /*002c*/ 	.word	0x00000000
        /*0030*/ 	.short	0x0001
        /*0032*/ 	.short	0x0008
        /*0034*/ 	.byte	0x00, 0xf5, 0x21, 0x00


	//----- nvinfo : EIATTR_KPARAM_INFO
	.align		4
.L_13:
        /*0038*/ 	.byte	0x04, 0x17
        /*003a*/ 	.short	(.L_15 - .L_14)
.L_14:
        /*003c*/ 	.word	0x00000000
        /*0040*/ 	.short	0x0000
        /*0042*/ 	.short	0x0000
        /*0044*/ 	.byte	0x00, 0xf0, 0x11, 0x00


	//----- nvinfo : EIATTR_SPARSE_MMA_MASK
	.align		4
.L_15:
        /*0048*/ 	.byte	0x03, 0x50
        /*004a*/ 	.short	0x0000


	//----- nvinfo : EIATTR_MAXREG_COUNT
	.align		4
        /*004c*/ 	.byte	0x03, 0x1b
        /*004e*/ 	.short	0x00ff


	//----- nvinfo : EIATTR_MERCURY_ISA_VERSION
	.align		4
        /*0050*/ 	.byte	0x03, 0x5f
        /*0052*/ 	.short	0x0101


	//----- nvinfo : EIATTR_VRC_CTA_INIT_COUNT
	.align		4
        /*0054*/ 	.byte	0x02, 0x4a
	.zero		1
	.zero		1


	//----- nvinfo : EIATTR_EXIT_INSTR_OFFSETS
	.align		4
        /*0058*/ 	.byte	0x04, 0x1c
        /*005a*/ 	.short	(.L_17 - .L_16)


	//   ....[0]....
.L_16:
        /*005c*/ 	.word	0x00000170


	//----- nvinfo : EIATTR_CBANK_PARAM_SIZE
	.align		4
.L_17:
        /*0060*/ 	.byte	0x03, 0x19
        /*0062*/ 	.short	0x001c


	//----- nvinfo : EIATTR_PARAM_CBANK
	.align		4
        /*0064*/ 	.byte	0x04, 0x0a
        /*0066*/ 	.short	(.L_19 - .L_18)
	.align		4
.L_18:
        /*0068*/ 	.word	index@(.nv.constant0._Z5saxpyfPfS_i)
        /*006c*/ 	.short	0x0380
        /*006e*/ 	.short	0x001c


	//----- nvinfo : EIATTR_SW_WAR
	.align		4
.L_19:
        /*0070*/ 	.byte	0x04, 0x36
        /*0072*/ 	.short	(.L_21 - .L_20)
.L_20:
        /*0074*/ 	.word	0x00000008
.L_21:


//--------------------- .nv.callgraph             --------------------------
	.section	.nv.callgraph,"",@"SHT_CUDA_CALLGRAPH"
	.align	4
	.sectionentsize	8
	.align		4
        /*0000*/ 	.word	0x00000000
	.align		4
        /*0004*/ 	.word	0xffffffff
	.align		4
        /*0008*/ 	.word	0x00000000
	.align		4
        /*000c*/ 	.word	0xfffffffe
	.align		4
        /*0010*/ 	.word	0x00000000
	.align		4
        /*0014*/ 	.word	0xfffffffd
	.align		4
        /*0018*/ 	.word	0x00000000
	.align		4
        /*001c*/ 	.word	0xfffffffc


//--------------------- .text._Z5saxpyfPfS_i      --------------------------
	.section	.text._Z5saxpyfPfS_i,"ax",@progbits
	.align	128
        .global         _Z5saxpyfPfS_i
        .type           _Z5saxpyfPfS_i,@function
        .size           _Z5saxpyfPfS_i,(.L_x_1 - _Z5saxpyfPfS_i)
        .other          _Z5saxpyfPfS_i,@"STO_CUDA_ENTRY STV_DEFAULT"
_Z5saxpyfPfS_i:
.text._Z5saxpyfPfS_i:
[----:B------:R-:W-:Y:S01]  /*0000*/  LDC R1, c[0x0][0x37c] ;  /* 0x0000df00ff017b82 */ /* 0x000fe20000000800 */
[----:B------:R-:W0:Y:S07]  /*0010*/  S2R R13, SR_TID.X ;  /* 0x00000000000d7919 */ /* 0x000e2e0000002100 */
[----:B------:R-:W0:Y:S01]  /*0020*/  LDC.64 R2, c[0x0][0x388] ;  /* 0x0000e200ff027b82 */ /* 0x000e220000000a00 */
[----:B------:R-:W1:Y:S07]  /*0030*/  LDCU.64 UR6, c[0x0][0x358] ;  /* 0x00006b00ff0677ac */ /* 0x000e6e0008000a00 */
[----:B------:R-:W2:Y:S01]  /*0040*/  LDC.64 R4, c[0x0][0x390] ;  /* 0x0000e400ff047b82 */ /* 0x000ea20000000a00 */
[----:B0-----:R-:W-:-:S04]  /*0050*/  IMAD.WIDE.U32 R2, R13, 0x4, R2 ;  /* 0x000000040d027825 */ /* 0x001fc800078e0002 */
[----:B--2---:R-:W-:Y:S01]  /*0060*/  IMAD.WIDE.U32 R4, R13, 0x4, R4 ;  /* 0x000000040d047825 */ /* 0x004fe200078e0004 */
[----:B-1----:R-:W2:Y:S04]  /*0070*/  LDG.E R0, desc[UR6][R2.64] ;  /* 0x0000000602007981 */ /* 0x002ea8000c1e1900 */
[----:B------:R-:W2:Y:S01]  /*0080*/  LDG.E R9, desc[UR6][R4.64] ;  /* 0x0000000604097981 */ /* 0x000ea2000c1e1900 */
[----:B------:R-:W0:Y:S08]  /*0090*/  LDC.64 R6, c[0x0][0x388] ;  /* 0x0000e200ff067b82 */ /* 0x000e300000000a00 */
[----:B------:R-:W1:Y:S01]  /*00a0*/  S2UR UR5, SR_CgaCtaId ;  /* 0x00000000000579c3 */ /* 0x000e620000008800 */
[----:B------:R-:W-:-:S02]  /*00b0*/  UMOV UR4, 0x400 ;  /* 0x0000040000047882 */ /* 0x000fc40000000000 */
[----:B-1----:R-:W-:Y:S01]  /*00c0*/  ULEA UR4, UR5, UR4, 0x18 ;  /* 0x0000000405047291 */ /* 0x002fe2000f8ec0ff */
[----:B--2---:R-:W-:-:S04]  /*00d0*/  FADD R0, R0, R9 ;  /* 0x0000000900007221 */ /* 0x004fc80000000000 */
[----:B------:R-:W-:-:S05]  /*00e0*/  FADD R11, R0, R0 ;  /* 0x00000000000b7221 */ /* 0x000fca0000000000 */
[----:B------:R-:W-:Y:S04]  /*00f0*/  STG.E desc[UR6][R2.64], R11 ;  /* 0x0000000b02007986 */ /* 0x000fe8000c101906 */
[----:B0-----:R-:W2:Y:S01]  /*0100*/  LDG.E R6, desc[UR6][R6.64] ;  /* 0x0000000606067981 */ /* 0x001ea2000c1e1900 */
[----:B------:R-:W-:-:S05]  /*0110*/  LEA R9, R13, UR4, 0x2 ;  /* 0x000000040d097c11 */ /* 0x000fca000f8e10ff */
[----:B------:R-:W-:Y:S04]  /*0120*/  STS [R9], R0 ;  /* 0x0000000009007388 */ /* 0x000fe80000000800 */
[----:B------:R-:W2:Y:S01]  /*0130*/  LDS R13, [UR4+0x30] ;  /* 0x00003004ff0d7984 */ /* 0x000ea20008000800 */
[----:B------:R-:W2:Y:S02]  /*0140*/  LDCU UR4, c[0x0][0x380] ;  /* 0x00007000ff0477ac */ /* 0x000ea40008000800 */
[----:B--2---:R-:W-:-:S05]  /*0150*/  FFMA R13, R13, UR4, R6 ;  /* 0x000000040d0d7c23 */ /* 0x004fca0008000006 */
[----:B------:R-:W-:Y:S01]  /*0160*/  STG.E desc[UR6][R4.64], R13 ;  /* 0x0000000d04007986 */ /* 0x000fe2000c101906 */
[----:B------:R-:W-:Y:S05]  /*0170*/  EXIT ;  /* 0x000000000000794d */ /* 0x000fea0003800000 */
.L_x_0:
[----:B------:R-:W-:-:S00]  /*0180*/  BRA `(.L_x_0) ;  /* 0xfffffffc00fc7947 */ /* 0x000fc0000383ffff */
[----:B------:R-:W-:-:S00]  /*0190*/  NOP ;  /* 0x0000000000007918 */ /* 0x000fc00000000000 */
        /* <DEDUP_REMOVED lines=14> */
.L_x_1:


//--------------------- .nv.shared._Z5saxpyfPfS_i --------------------------
	.section	.nv.shared._Z5saxpyfPfS_i,"aw",@nobits
	.sectionflags	@""
	.align	4
.nv.shared._Z5saxpyfPfS_i:
	.zero		5120


//--------------------- .nv.shared.reserved.0     --------------------------
	.section	.nv.shared.reserved.0,"aw",@nobits
	.weak		__nv_reservedSMEM_offset_0_alias
	.size		__nv_reservedSMEM_offset_0_alias, 0, 64
	.other		__nv_reservedSMEM_offset_0_alias,@"STO_CUDA_RESERVED_SHARED STV_DEFAULT"
__nv_reservedSMEM_offset_0_alias:
	.zero		0
	.zero		64


//--------------------- .nv.constant0._Z5saxpyfPfS_i --------------------------
	.section	.nv.constant0._Z5saxpyfPfS_i,"a",@progbits
	.sectionflags	@""
	.align	4
.nv.constant0._Z5saxpyfPfS_i:
	.zero		924


//--------------------- SYMBOLS --------------------------

	.type		.nv.reservedSmem.offset0,@object
	.size		.nv.reservedSmem.offset0,0x4
	.type		.nv.reservedSmem.cap,@object
	.size		.nv.reservedSmem.cap,0x4
